//
// Generated by NVIDIA NVVM Compiler
//
// Compiler Build ID: CL-36424714
// Cuda compilation tools, release 13.0, V13.0.88
// Based on NVVM 20.0.0
//

.version 9.0
.target sm_100
.address_size 64

	// .globl	_Z14transposeNaivePfPKfii
// _ZZ14transposeTiledPfPKfiiE4tile has been demoted

.visible .entry _Z14transposeNaivePfPKfii(
	.param .u64 .ptr .align 1 _Z14transposeNaivePfPKfii_param_0,
	.param .u64 .ptr .align 1 _Z14transposeNaivePfPKfii_param_1,
	.param .u32 _Z14transposeNaivePfPKfii_param_2,
	.param .u32 _Z14transposeNaivePfPKfii_param_3
)
{
	.reg .pred 	%p<4>;
	.reg .b32 	%r<13>;
	.reg .b32 	%f<2>;
	.reg .b64 	%rd<9>;

	ld.param.u64 	%rd1, [_Z14transposeNaivePfPKfii_param_0];
	ld.param.u64 	%rd2, [_Z14transposeNaivePfPKfii_param_1];
	ld.param.u32 	%r3, [_Z14transposeNaivePfPKfii_param_2];
	ld.param.u32 	%r4, [_Z14transposeNaivePfPKfii_param_3];
	mov.u32 	%r5, %ctaid.y;
	mov.u32 	%r6, %ntid.y;
	mov.u32 	%r7, %tid.y;
	mad.lo.s32 	%r1, %r5, %r6, %r7;
	mov.u32 	%r8, %ctaid.x;
	mov.u32 	%r9, %ntid.x;
	mov.u32 	%r10, %tid.x;
	mad.lo.s32 	%r2, %r8, %r9, %r10;
	setp.ge.s32 	%p1, %r1, %r4;
	setp.ge.s32 	%p2, %r2, %r3;
	or.pred  	%p3, %p2, %p1;
	@%p3 bra 	$L__BB0_2;
	cvta.to.global.u64 	%rd3, %rd2;
	cvta.to.global.u64 	%rd4, %rd1;
	mad.lo.s32 	%r11, %r3, %r1, %r2;
	mul.wide.s32 	%rd5, %r11, 4;
	add.s64 	%rd6, %rd3, %rd5;
	ld.global.f32 	%f1, [%rd6];
	mad.lo.s32 	%r12, %r4, %r2, %r1;
	mul.wide.s32 	%rd7, %r12, 4;
	add.s64 	%rd8, %rd4, %rd7;
	st.global.f32 	[%rd8], %f1;
$L__BB0_2:
	ret;

}
	// .globl	_Z14transposeTiledPfPKfii
.visible .entry _Z14transposeTiledPfPKfii(
	.param .u64 .ptr .align 1 _Z14transposeTiledPfPKfii_param_0,
	.param .u64 .ptr .align 1 _Z14transposeTiledPfPKfii_param_1,
	.param .u32 _Z14transposeTiledPfPKfii_param_2,
	.param .u32 _Z14transposeTiledPfPKfii_param_3
)
{
	.reg .pred 	%p<7>;
	.reg .b32 	%r<24>;
	.reg .b32 	%f<3>;
	.reg .b64 	%rd<9>;
	// demoted variable
	.shared .align 4 .b8 _ZZ14transposeTiledPfPKfiiE4tile[4224];
	ld.param.u64 	%rd1, [_Z14transposeTiledPfPKfii_param_0];
	ld.param.u64 	%rd2, [_Z14transposeTiledPfPKfii_param_1];
	ld.param.u32 	%r9, [_Z14transposeTiledPfPKfii_param_2];
	ld.param.u32 	%r10, [_Z14transposeTiledPfPKfii_param_3];
	mov.u32 	%r11, %ctaid.x;
	shl.b32 	%r1, %r11, 5;
	mov.u32 	%r2, %tid.x;
	add.s32 	%r3, %r1, %r2;
	mov.u32 	%r12, %ctaid.y;
	shl.b32 	%r4, %r12, 5;
	mov.u32 	%r5, %tid.y;
	add.s32 	%r6, %r4, %r5;
	setp.ge.s32 	%p1, %r6, %r10;
	setp.ge.s32 	%p2, %r3, %r9;
	or.pred  	%p3, %p2, %p1;
	@%p3 bra 	$L__BB1_2;
	cvta.to.global.u64 	%rd3, %rd2;
	mad.lo.s32 	%r13, %r9, %r6, %r3;
	mul.wide.s32 	%rd4, %r13, 4;
	add.s64 	%rd5, %rd3, %rd4;
	ld.global.f32 	%f1, [%rd5];
	mov.u32 	%r14, _ZZ14transposeTiledPfPKfiiE4tile;
	mad.lo.s32 	%r15, %r5, 132, %r14;
	shl.b32 	%r16, %r2, 2;
	add.s32 	%r17, %r15, %r16;
	st.shared.f32 	[%r17], %f1;
$L__BB1_2:
	bar.sync 	0;
	add.s32 	%r7, %r1, %r5;
	add.s32 	%r18, %r4, %r2;
	setp.ge.s32 	%p4, %r7, %r9;
	setp.ge.s32 	%p5, %r18, %r10;
	or.pred  	%p6, %p4, %p5;
	@%p6 bra 	$L__BB1_4;
	mov.u32 	%r19, _ZZ14transposeTiledPfPKfiiE4tile;
	mad.lo.s32 	%r20, %r2, 132, %r19;
	shl.b32 	%r21, %r5, 2;
	add.s32 	%r22, %r20, %r21;
	ld.shared.f32 	%f2, [%r22];
	mad.lo.s32 	%r23, %r10, %r7, %r18;
	cvta.to.global.u64 	%rd6, %rd1;
	mul.wide.s32 	%rd7, %r23, 4;
	add.s64 	%rd8, %rd6, %rd7;
	st.global.f32 	[%rd8], %f2;
$L__BB1_4:
	ret;

}


// ===== COMPILED SASS (sm_100) =====

	.target	sm_100

	.elftype	@"ET_EXEC"


//--------------------- .note.nv.tkinfo           --------------------------
	.section	.note.nv.tkinfo,"",@"SHT_NOTE"
	.sectionflags	@"SHF_NOTE_NV_TKINFO"
	.tkinfo
        /*0018*/ 	.word	0x00000002
        /*0030*/ 	.string	""
        /*0030*/ 	.string	"ptxas"
        /*0030*/ 	.string	"Cuda compilation tools, release 13.0, V13.0.88"
        /*0030*/ 	.string	"Build cuda_13.0.r13.0/compiler.36424714_0"
        /*0030*/ 	.string	"-arch sm_100 -m 64 "



//--------------------- .note.nv.cuinfo           --------------------------
	.section	.note.nv.cuinfo,"",@"SHT_NOTE"
	.sectionflags	@"SHF_NOTE_NV_CUINFO"
        /*0018*/ 	.short	0x0002
        /*001a*/ 	.short	0x0064
        /*001c*/ 	.short	0x0082
	.zero		2


//--------------------- .nv.info                  --------------------------
	.section	.nv.info,"",@"SHT_CUDA_INFO"
	.align	4


	//----- nvinfo : EIATTR_REGCOUNT
	.align		4
        /*0000*/ 	.byte	0x04, 0x2f
        /*0002*/ 	.short	(.L_1 - .L_0)
	.align		4
.L_0:
        /*0004*/ 	.word	index@(_Z14transposeNaivePfPKfii)
        /*0008*/ 	.word	0x0000000a


	//----- nvinfo : EIATTR_FRAME_SIZE
	.align		4
.L_1:
        /*000c*/ 	.byte	0x04, 0x11
        /*000e*/ 	.short	(.L_3 - .L_2)
	.align		4
.L_2:
        /*0010*/ 	.word	index@(_Z14transposeNaivePfPKfii)
        /*0014*/ 	.word	0x00000000


	//----- nvinfo : EIATTR_REGCOUNT
	.align		4
.L_3:
        /*0018*/ 	.byte	0x04, 0x2f
        /*001a*/ 	.short	(.L_5 - .L_4)
	.align		4
.L_4:
        /*001c*/ 	.word	index@(_Z14transposeTiledPfPKfii)
        /*0020*/ 	.word	0x0000000e


	//----- nvinfo : EIATTR_FRAME_SIZE
	.align		4
.L_5:
        /*0024*/ 	.byte	0x04, 0x11
        /*0026*/ 	.short	(.L_7 - .L_6)
	.align		4
.L_6:
        /*0028*/ 	.word	index@(_Z14transposeTiledPfPKfii)
        /*002c*/ 	.word	0x00000000


	//----- nvinfo : EIATTR_MIN_STACK_SIZE
	.align		4
.L_7:
        /*0030*/ 	.byte	0x04, 0x12
        /*0032*/ 	.short	(.L_9 - .L_8)
	.align		4
.L_8:
        /*0034*/ 	.word	index@(_Z14transposeTiledPfPKfii)
        /*0038*/ 	.word	0x00000000


	//----- nvinfo : EIATTR_MIN_STACK_SIZE
	.align		4
.L_9:
        /*003c*/ 	.byte	0x04, 0x12
        /*003e*/ 	.short	(.L_11 - .L_10)
	.align		4
.L_10:
        /*0040*/ 	.word	index@(_Z14transposeNaivePfPKfii)
        /*0044*/ 	.word	0x00000000
.L_11:


//--------------------- .nv.compat                --------------------------
	.section	.nv.compat,"",@"SHT_CUDA_COMPAT_INFO"
	.align	4
        /*0000*/ 	.byte	0x02, 0x09, 0x00, 0x00, 0x02, 0x02, 0x01, 0x00, 0x02, 0x05, 0x05, 0x00, 0x03, 0x07, 0x01, 0x01
        /*0010*/ 	.byte	0x02, 0x03, 0x00, 0x00, 0x02, 0x06, 0x01, 0x00, 0x04, 0x0b, 0x08, 0x00, 0x09, 0x00, 0x00, 0x00
        /*0020*/ 	.byte	0x00, 0x00, 0x00, 0x00


//--------------------- .nv.info._Z14transposeTiledPfPKfii --------------------------
	.section	.nv.info._Z14transposeTiledPfPKfii,"",@"SHT_CUDA_INFO"
	.sectionflags	@""
	.align	4


	//----- nvinfo : EIATTR_CUDA_API_VERSION
	.align		4
        /*0000*/ 	.byte	0x04, 0x37
        /*0002*/ 	.short	(.L_13 - .L_12)
.L_12:
        /*0004*/ 	.word	0x00000082


	//----- nvinfo : EIATTR_KPARAM_INFO
	.align		4
.L_13:
        /*0008*/ 	.byte	0x04, 0x17
        /*000a*/ 	.short	(.L_15 - .L_14)
.L_14:
        /*000c*/ 	.word	0x00000000
        /*0010*/ 	.short	0x0003
        /*0012*/ 	.short	0x0014
        /*0014*/ 	.byte	0x00, 0xf0, 0x11, 0x00


	//----- nvinfo : EIATTR_KPARAM_INFO
	.align		4
.L_15:
        /*0018*/ 	.byte	0x04, 0x17
        /*001a*/ 	.short	(.L_17 - .L_16)
.L_16:
        /*001c*/ 	.word	0x00000000
        /*0020*/ 	.short	0x0002
        /*0022*/ 	.short	0x0010
        /*0024*/ 	.byte	0x00, 0xf0, 0x11, 0x00


	//----- nvinfo : EIATTR_KPARAM_INFO
	.align		4
.L_17:
        /*0028*/ 	.byte	0x04, 0x17
        /*002a*/ 	.short	(.L_19 - .L_18)
.L_18:
        /*002c*/ 	.word	0x00000000
        /*0030*/ 	.short	0x0001
        /*0032*/ 	.short	0x0008
        /*0034*/ 	.byte	0x00, 0xf5, 0x21, 0x00


	//----- nvinfo : EIATTR_KPARAM_INFO
	.align		4
.L_19:
        /*0038*/ 	.byte	0x04, 0x17
        /*003a*/ 	.short	(.L_21 - .L_20)
.L_20:
        /*003c*/ 	.word	0x00000000
        /*0040*/ 	.short	0x0000
        /*0042*/ 	.short	0x0000
        /*0044*/ 	.byte	0x00, 0xf5, 0x21, 0x00


	//----- nvinfo : EIATTR_SPARSE_MMA_MASK
	.align		4
.L_21:
        /*0048*/ 	.byte	0x03, 0x50
        /*004a*/ 	.short	0x0000


	//----- nvinfo : EIATTR_MAXREG_COUNT
	.align		4
        /*004c*/ 	.byte	0x03, 0x1b
        /*004e*/ 	.short	0x00ff


	//----- nvinfo : EIATTR_NUM_BARRIERS
	.align		4
        /*0050*/ 	.byte	0x02, 0x4c
        /*0052*/ 	.byte	0x01
	.zero		1


	//----- nvinfo : EIATTR_MERCURY_ISA_VERSION
	.align		4
        /*0054*/ 	.byte	0x03, 0x5f
        /*0056*/ 	.short	0x0101


	//----- nvinfo : EIATTR_VRC_CTA_INIT_COUNT
	.align		4
        /*0058*/ 	.byte	0x02, 0x4a
	.zero		1
	.zero		1


	//----- nvinfo : EIATTR_EXIT_INSTR_OFFSETS
	.align		4
        /*005c*/ 	.byte	0x04, 0x1c
        /*005e*/ 	.short	(.L_23 - .L_22)


	//   ....[0]....
.L_22:
        /*0060*/ 	.word	0x000001a0


	//   ....[1]....
        /*0064*/ 	.word	0x00000250


	//----- nvinfo : EIATTR_CBANK_PARAM_SIZE
	.align		4
.L_23:
        /*0068*/ 	.byte	0x03, 0x19
        /*006a*/ 	.short	0x0018


	//----- nvinfo : EIATTR_PARAM_CBANK
	.align		4
        /*006c*/ 	.byte	0x04, 0x0a
        /*006e*/ 	.short	(.L_25 - .L_24)
	.align		4
.L_24:
        /*0070*/ 	.word	index@(.nv.constant0._Z14transposeTiledPfPKfii)
        /*0074*/ 	.short	0x0380
        /*0076*/ 	.short	0x0018


	//----- nvinfo : EIATTR_SW_WAR
	.align		4
.L_25:
        /*0078*/ 	.byte	0x04, 0x36
        /*007a*/ 	.short	(.L_27 - .L_26)
.L_26:
        /*007c*/ 	.word	0x00000008
.L_27:


//--------------------- .nv.info._Z14transposeNaivePfPKfii --------------------------
	.section	.nv.info._Z14transposeNaivePfPKfii,"",@"SHT_CUDA_INFO"
	.sectionflags	@""
	.align	4


	//----- nvinfo : EIATTR_CUDA_API_VERSION
	.align		4
        /*0000*/ 	.byte	0x04, 0x37
        /*0002*/ 	.short	(.L_29 - .L_28)
.L_28:
        /*0004*/ 	.word	0x00000082


	//----- nvinfo : EIATTR_KPARAM_INFO
	.align		4
.L_29:
        /*0008*/ 	.byte	0x04, 0x17
        /*000a*/ 	.short	(.L_31 - .L_30)
.L_30:
        /*000c*/ 	.word	0x00000000
        /*0010*/ 	.short	0x0003
        /*0012*/ 	.short	0x0014
        /*0014*/ 	.byte	0x00, 0xf0, 0x11, 0x00


	//----- nvinfo : EIATTR_KPARAM_INFO
	.align		4
.L_31:
        /*0018*/ 	.byte	0x04, 0x17
        /*001a*/ 	.short	(.L_33 - .L_32)
.L_32:
        /*001c*/ 	.word	0x00000000
        /*0020*/ 	.short	0x0002
        /*0022*/ 	.short	0x0010
        /*0024*/ 	.byte	0x00, 0xf0, 0x11, 0x00


	//----- nvinfo : EIATTR_KPARAM_INFO
	.align		4
.L_33:
        /*0028*/ 	.byte	0x04, 0x17
        /*002a*/ 	.short	(.L_35 - .L_34)
.L_34:
        /*002c*/ 	.word	0x00000000
        /*0030*/ 	.short	0x0001
        /*0032*/ 	.short	0x0008
        /*0034*/ 	.byte	0x00, 0xf5, 0x21, 0x00


	//----- nvinfo : EIATTR_KPARAM_INFO
	.align		4
.L_35:
        /*0038*/ 	.byte	0x04, 0x17
        /*003a*/ 	.short	(.L_37 - .L_36)
.L_36:
        /*003c*/ 	.word	0x00000000
        /*0040*/ 	.short	0x0000
        /*0042*/ 	.short	0x0000
        /*0044*/ 	.byte	0x00, 0xf5, 0x21, 0x00


	//----- nvinfo : EIATTR_SPARSE_MMA_MASK
	.align		4
.L_37:
        /*0048*/ 	.byte	0x03, 0x50
        /*004a*/ 	.short	0x0000


	//----- nvinfo : EIATTR_MAXREG_COUNT
	.align		4
        /*004c*/ 	.byte	0x03, 0x1b
        /*004e*/ 	.short	0x00ff


	//----- nvinfo : EIATTR_MERCURY_ISA_VERSION
	.align		4
        /*0050*/ 	.byte	0x03, 0x5f
        /*0052*/ 	.short	0x0101


	//----- nvinfo : EIATTR_VRC_CTA_INIT_COUNT
	.align		4
        /*0054*/ 	.byte	0x02, 0x4a
	.zero		1
	.zero		1


	//----- nvinfo : EIATTR_EXIT_INSTR_OFFSETS
	.align		4
        /*0058*/ 	.byte	0x04, 0x1c
        /*005a*/ 	.short	(.L_39 - .L_38)


	//   ....[0]....
.L_38:
        /*005c*/ 	.word	0x000000c0


	//   ....[1]....
        /*0060*/ 	.word	0x00000160


	//----- nvinfo : EIATTR_CBANK_PARAM_SIZE
	.align		4
.L_39:
        /*0064*/ 	.byte	0x03, 0x19
        /*0066*/ 	.short	0x0018


	//----- nvinfo : EIATTR_PARAM_CBANK
	.align		4
        /*0068*/ 	.byte	0x04, 0x0a
        /*006a*/ 	.short	(.L_41 - .L_40)
	.align		4
.L_40:
        /*006c*/ 	.word	index@(.nv.constant0._Z14transposeNaivePfPKfii)
        /*0070*/ 	.short	0x0380
        /*0072*/ 	.short	0x0018


	//----- nvinfo : EIATTR_SW_WAR
	.align		4
.L_41:
        /*0074*/ 	.byte	0x04, 0x36
        /*0076*/ 	.short	(.L_43 - .L_42)
.L_42:
        /*0078*/ 	.word	0x00000008
.L_43:


//--------------------- .nv.callgraph             --------------------------
	.section	.nv.callgraph,"",@"SHT_CUDA_CALLGRAPH"
	.align	4
	.sectionentsize	8
	.align		4
        /*0000*/ 	.word	0x00000000
	.align		4
        /*0004*/ 	.word	0xffffffff
	.align		4
        /*0008*/ 	.word	0x00000000
	.align		4
        /*000c*/ 	.word	0xfffffffe
	.align		4
        /*0010*/ 	.word	0x00000000
	.align		4
        /*0014*/ 	.word	0xfffffffd
	.align		4
        /*0018*/ 	.word	0x00000000
	.align		4
        /*001c*/ 	.word	0xfffffffc


//--------------------- .text._Z14transposeTiledPfPKfii --------------------------
	.section	.text._Z14transposeTiledPfPKfii,"ax",@progbits
	.align	128
        .global         _Z14transposeTiledPfPKfii
        .type           _Z14transposeTiledPfPKfii,@function
        .size           _Z14transposeTiledPfPKfii,(.L_x_2 - _Z14transposeTiledPfPKfii)
        .other          _Z14transposeTiledPfPKfii,@"STO_CUDA_ENTRY STV_DEFAULT"
_Z14transposeTiledPfPKfii:
.text._Z14transposeTiledPfPKfii:
[----:B------:R-:W-:Y:S01]  /*0000*/  LDC R1, c[0x0][0x37c] ;  /* 0x0000df00ff017b82 */ /* 0x000fe20000000800 */
[----:B------:R-:W0:Y:S01]  /*0010*/  S2R R11, SR_TID.Y ;  /* 0x00000000000b7919 */ /* 0x000e220000002200 */
[----:B------:R-:W1:Y:S01]  /*0020*/  LDCU.64 UR6, c[0x0][0x390] ;  /* 0x00007200ff0677ac */ /* 0x000e620008000a00 */
[----:B------:R-:W0:Y:S01]  /*0030*/  S2R R6, SR_CTAID.Y ;  /* 0x0000000000067919 */ /* 0x000e220000002600 */
[----:B------:R-:W2:Y:S01]  /*0040*/  LDCU.64 UR4, c[0x0][0x358] ;  /* 0x00006b00ff0477ac */ /* 0x000ea20008000a00 */
[----:B------:R-:W3:Y:S01]  /*0050*/  S2R R4, SR_CTAID.X ;  /* 0x0000000000047919 */ /* 0x000ee20000002500 */
[----:B------:R-:W3:Y:S01]  /*0060*/  S2R R9, SR_TID.X ;  /* 0x0000000000097919 */ /* 0x000ee20000002100 */
[----:B0-----:R-:W-:-:S05]  /*0070*/  IMAD R5, R6, 0x20, R11 ;  /* 0x0000002006057824 */ /* 0x001fca00078e020b */
[----:B-1----:R-:W-:Y:S01]  /*0080*/  ISETP.GE.AND P0, PT, R5, UR7, PT ;  /* 0x0000000705007c0c */ /* 0x002fe2000bf06270 */
[----:B---3--:R-:W-:-:S05]  /*0090*/  IMAD R0, R4, 0x20, R9 ;  /* 0x0000002004007824 */ /* 0x008fca00078e0209 */
[----:B------:R-:W-:-:S13]  /*00a0*/  ISETP.GE.OR P0, PT, R0, UR6, P0 ;  /* 0x0000000600007c0c */ /* 0x000fda0008706670 */
[----:B------:R-:W0:Y:S01]  /*00b0*/  @!P0 LDC.64 R2, c[0x0][0x388] ;  /* 0x0000e200ff028b82 */ /* 0x000e220000000a00 */
[----:B------:R-:W-:-:S04]  /*00c0*/  @!P0 IMAD R5, R5, UR6, R0 ;  /* 0x0000000605058c24 */ /* 0x000fc8000f8e0200 */
[----:B0-----:R-:W-:-:S06]  /*00d0*/  @!P0 IMAD.WIDE R2, R5, 0x4, R2 ;  /* 0x0000000405028825 */ /* 0x001fcc00078e0202 */
[----:B--2---:R-:W2:Y:S01]  /*00e0*/  @!P0 LDG.E R2, desc[UR4][R2.64] ;  /* 0x0000000402028981 */ /* 0x004ea2000c1e1900 */
[----:B------:R-:W-:Y:S01]  /*00f0*/  @!P0 MOV R0, 0x400 ;  /* 0x0000040000008802 */ /* 0x000fe20000000f00 */
[----:B------:R-:W-:Y:S01]  /*0100*/  IMAD R4, R4, 0x20, R11 ;  /* 0x0000002004047824 */ /* 0x000fe200078e020b */
[----:B------:R-:W-:Y:S01]  /*0110*/  LEA R7, R6, R9, 0x5 ;  /* 0x0000000906077211 */ /* 0x000fe200078e28ff */
[----:B------:R-:W0:Y:S03]  /*0120*/  @!P0 S2R R5, SR_CgaCtaId ;  /* 0x0000000000058919 */ /* 0x000e260000008800 */
[----:B------:R-:W-:-:S04]  /*0130*/  ISETP.GE.AND P1, PT, R7, UR7, PT ;  /* 0x0000000707007c0c */ /* 0x000fc8000bf26270 */
[----:B------:R-:W-:Y:S02]  /*0140*/  ISETP.GE.OR P1, PT, R4, UR6, P1 ;  /* 0x0000000604007c0c */ /* 0x000fe40008f26670 */
[----:B0-----:R-:W-:-:S05]  /*0150*/  @!P0 LEA R0, R5, R0, 0x18 ;  /* 0x0000000005008211 */ /* 0x001fca00078ec0ff */
[----:B------:R-:W-:-:S05]  /*0160*/  @!P0 IMAD R0, R11, 0x84, R0 ;  /* 0x000000840b008824 */ /* 0x000fca00078e0200 */
[----:B------:R-:W-:-:S05]  /*0170*/  @!P0 LEA R5, R9, R0, 0x2 ;  /* 0x0000000009058211 */ /* 0x000fca00078e10ff */
[----:B--2---:R0:W-:Y:S01]  /*0180*/  @!P0 STS [R5], R2 ;  /* 0x0000000205008388 */ /* 0x0041e20000000800 */
[----:B------:R-:W-:Y:S06]  /*0190*/  BAR.SYNC.DEFER_BLOCKING 0x0 ;  /* 0x0000000000007b1d */ /* 0x000fec0000010000 */
[----:B------:R-:W-:Y:S05]  /*01a0*/  @P1 EXIT ;  /* 0x000000000000194d */ /* 0x000fea0003800000 */
[----:B------:R-:W1:Y:S01]  /*01b0*/  S2R R3, SR_CgaCtaId ;  /* 0x0000000000037919 */ /* 0x000e620000008800 */
[----:B------:R-:W-:Y:S01]  /*01c0*/  MOV R0, 0x400 ;  /* 0x0000040000007802 */ /* 0x000fe20000000f00 */
[----:B------:R-:W-:-:S03]  /*01d0*/  IMAD R7, R4, UR7, R7 ;  /* 0x0000000704077c24 */ /* 0x000fc6000f8e0207 */
[----:B-1----:R-:W-:Y:S02]  /*01e0*/  LEA R0, R3, R0, 0x18 ;  /* 0x0000000003007211 */ /* 0x002fe400078ec0ff */
[----:B0-----:R-:W0:Y:S03]  /*01f0*/  LDC.64 R2, c[0x0][0x380] ;  /* 0x0000e000ff027b82 */ /* 0x001e260000000a00 */
[----:B------:R-:W-:-:S04]  /*0200*/  IMAD R0, R9, 0x84, R0 ;  /* 0x0000008409007824 */ /* 0x000fc800078e0200 */
[----:B------:R-:W-:-:S05]  /*0210*/  IMAD R0, R11, 0x4, R0 ;  /* 0x000000040b007824 */ /* 0x000fca00078e0200 */
[----:B------:R-:W1:Y:S01]  /*0220*/  LDS R5, [R0] ;  /* 0x0000000000057984 */ /* 0x000e620000000800 */
[----:B0-----:R-:W-:-:S05]  /*0230*/  IMAD.WIDE R2, R7, 0x4, R2 ;  /* 0x0000000407027825 */ /* 0x001fca00078e0202 */
[----:B-1----:R-:W-:Y:S01]  /*0240*/  STG.E desc[UR4][R2.64], R5 ;  /* 0x0000000502007986 */ /* 0x002fe2000c101904 */
[----:B------:R-:W-:Y:S05]  /*0250*/  EXIT ;  /* 0x000000000000794d */ /* 0x000fea0003800000 */
.L_x_0:
[----:B------:R-:W-:-:S00]  /*0260*/  BRA `(.L_x_0) ;  /* 0xfffffffc00fc7947 */ /* 0x000fc0000383ffff */
[----:B------:R-:W-:-:S00]  /*0270*/  NOP ;  /* 0x0000000000007918 */ /* 0x000fc00000000000 */
        /* <DEDUP_REMOVED lines=8> */
.L_x_2:


//--------------------- .text._Z14transposeNaivePfPKfii --------------------------
	.section	.text._Z14transposeNaivePfPKfii,"ax",@progbits
	.align	128
        .global         _Z14transposeNaivePfPKfii
        .type           _Z14transposeNaivePfPKfii,@function
        .size           _Z14transposeNaivePfPKfii,(.L_x_3 - _Z14transposeNaivePfPKfii)
        .other          _Z14transposeNaivePfPKfii,@"STO_CUDA_ENTRY STV_DEFAULT"
_Z14transposeNaivePfPKfii:
.text._Z14transposeNaivePfPKfii:
[----:B------:R-:W-:Y:S01]  /*0000*/  LDC R1, c[0x0][0x37c] ;  /* 0x0000df00ff017b82 */ /* 0x000fe20000000800 */
[----:B------:R-:W0:Y:S07]  /*0010*/  S2R R3, SR_TID.Y ;  /* 0x0000000000037919 */ /* 0x000e2e0000002200 */
[----:B------:R-:W0:Y:S01]  /*0020*/  S2UR UR4, SR_CTAID.Y ;  /* 0x00000000000479c3 */ /* 0x000e220000002600 */
[----:B------:R-:W1:Y:S01]  /*0030*/  LDCU.64 UR6, c[0x0][0x390] ;  /* 0x00007200ff0677ac */ /* 0x000e620008000a00 */
[----:B------:R-:W2:Y:S06]  /*0040*/  S2R R2, SR_TID.X ;  /* 0x0000000000027919 */ /* 0x000eac0000002100 */
[----:B------:R-:W0:Y:S08]  /*0050*/  LDC R0, c[0x0][0x364] ;  /* 0x0000d900ff007b82 */ /* 0x000e300000000800 */
[----:B------:R-:W2:Y:S08]  /*0060*/  S2UR UR5, SR_CTAID.X ;  /* 0x00000000000579c3 */ /* 0x000eb00000002500 */
[----:B------:R-:W2:Y:S01]  /*0070*/  LDC R7, c[0x0][0x360] ;  /* 0x0000d800ff077b82 */ /* 0x000ea20000000800 */
[----:B0-----:R-:W-:-:S05]  /*0080*/  IMAD R0, R0, UR4, R3 ;  /* 0x0000000400007c24 */ /* 0x001fca000f8e0203 */
[----:B-1----:R-:W-:Y:S01]  /*0090*/  ISETP.GE.AND P0, PT, R0, UR7, PT ;  /* 0x0000000700007c0c */ /* 0x002fe2000bf06270 */
[----:B--2---:R-:W-:-:S05]  /*00a0*/  IMAD R7, R7, UR5, R2 ;  /* 0x0000000507077c24 */ /* 0x004fca000f8e0202 */
[----:B------:R-:W-:-:S13]  /*00b0*/  ISETP.GE.OR P0, PT, R7, UR6, P0 ;  /* 0x0000000607007c0c */ /* 0x000fda0008706670 */
[----:B------:R-:W-:Y:S05]  /*00c0*/  @P0 EXIT ;  /* 0x000000000000094d */ /* 0x000fea0003800000 */
[----:B------:R-:W0:Y:S01]  /*00d0*/  LDC.64 R2, c[0x0][0x388] ;  /* 0x0000e200ff027b82 */ /* 0x000e220000000a00 */
[----:B------:R-:W1:Y:S01]  /*00e0*/  LDCU.64 UR4, c[0x0][0x358] ;  /* 0x00006b00ff0477ac */ /* 0x000e620008000a00 */
[----:B------:R-:W-:-:S04]  /*00f0*/  IMAD R5, R0, UR6, R7 ;  /* 0x0000000600057c24 */ /* 0x000fc8000f8e0207 */
[----:B0-----:R-:W-:Y:S02]  /*0100*/  IMAD.WIDE R2, R5, 0x4, R2 ;  /* 0x0000000405027825 */ /* 0x001fe400078e0202 */
[----:B------:R-:W0:Y:S04]  /*0110*/  LDC.64 R4, c[0x0][0x380] ;  /* 0x0000e000ff047b82 */ /* 0x000e280000000a00 */
[----:B-1----:R-:W2:Y:S01]  /*0120*/  LDG.E R3, desc[UR4][R2.64] ;  /* 0x0000000402037981 */ /* 0x002ea2000c1e1900 */
[----:B------:R-:W-:-:S04]  /*0130*/  IMAD R7, R7, UR7, R0 ;  /* 0x0000000707077c24 */ /* 0x000fc8000f8e0200 */
[----:B0-----:R-:W-:-:S05]  /*0140*/  IMAD.WIDE R4, R7, 0x4, R4 ;  /* 0x0000000407047825 */ /* 0x001fca00078e0204 */
[----:B--2---:R-:W-:Y:S01]  /*0150*/  STG.E desc[UR4][R4.64], R3 ;  /* 0x0000000304007986 */ /* 0x004fe2000c101904 */
[----:B------:R-:W-:Y:S05]  /*0160*/  EXIT ;  /* 0x000000000000794d */ /* 0x000fea0003800000 */
.L_x_1:
        /* <DEDUP_REMOVED lines=9> */
.L_x_3:


//--------------------- .nv.shared._Z14transposeTiledPfPKfii --------------------------
	.section	.nv.shared._Z14transposeTiledPfPKfii,"aw",@nobits
	.sectionflags	@""
	.align	4
.nv.shared._Z14transposeTiledPfPKfii:
	.zero		5248


//--------------------- .nv.shared.reserved.0     --------------------------
	.section	.nv.shared.reserved.0,"aw",@nobits
	.weak		__nv_reservedSMEM_offset_0_alias
	.size		__nv_reservedSMEM_offset_0_alias, 0, 64
	.other		__nv_reservedSMEM_offset_0_alias,@"STO_CUDA_RESERVED_SHARED STV_DEFAULT"
__nv_reservedSMEM_offset_0_alias:
	.zero		0
	.zero		64


//--------------------- .nv.constant0._Z14transposeTiledPfPKfii --------------------------
	.section	.nv.constant0._Z14transposeTiledPfPKfii,"a",@progbits
	.sectionflags	@""
	.align	4
.nv.constant0._Z14transposeTiledPfPKfii:
	.zero		920


//--------------------- .nv.constant0._Z14transposeNaivePfPKfii --------------------------
	.section	.nv.constant0._Z14transposeNaivePfPKfii,"a",@progbits
	.sectionflags	@""
	.align	4
.nv.constant0._Z14transposeNaivePfPKfii:
	.zero		920


//--------------------- SYMBOLS --------------------------

	.type		.nv.reservedSmem.offset0,@object
	.size		.nv.reservedSmem.offset0,0x4
	.type		.nv.reservedSmem.cap,@object
	.size		.nv.reservedSmem.cap,0x4
